//
// Generated by NVIDIA NVVM Compiler
//
// Compiler Build ID: CL-36424714
// Cuda compilation tools, release 13.0, V13.0.88
// Based on NVVM 20.0.0
//

.version 9.0
.target sm_100
.address_size 64

	// .globl	_Z9abs_floatiiPfiS_

.visible .entry _Z9abs_floatiiPfiS_(
	.param .u32 _Z9abs_floatiiPfiS__param_0,
	.param .u32 _Z9abs_floatiiPfiS__param_1,
	.param .u64 .ptr .align 1 _Z9abs_floatiiPfiS__param_2,
	.param .u32 _Z9abs_floatiiPfiS__param_3,
	.param .u64 .ptr .align 1 _Z9abs_floatiiPfiS__param_4
)
{
	.reg .pred 	%p<5>;
	.reg .b32 	%r<14>;
	.reg .b32 	%f<3>;
	.reg .b64 	%rd<8>;

	ld.param.u32 	%r6, [_Z9abs_floatiiPfiS__param_0];
	ld.param.u32 	%r7, [_Z9abs_floatiiPfiS__param_1];
	ld.param.u64 	%rd3, [_Z9abs_floatiiPfiS__param_2];
	ld.param.u32 	%r8, [_Z9abs_floatiiPfiS__param_3];
	ld.param.u64 	%rd4, [_Z9abs_floatiiPfiS__param_4];
	mov.u32 	%r9, %ctaid.x;
	mov.u32 	%r1, %ntid.x;
	mov.u32 	%r10, %tid.x;
	mad.lo.s32 	%r13, %r9, %r1, %r10;
	setp.ge.s32 	%p1, %r13, %r6;
	@%p1 bra 	$L__BB0_6;
	mov.u32 	%r11, %nctaid.x;
	mul.lo.s32 	%r3, %r1, %r11;
	cvta.to.global.u64 	%rd1, %rd3;
	cvta.to.global.u64 	%rd2, %rd4;
$L__BB0_2:
	setp.lt.s32 	%p2, %r13, %r7;
	@%p2 bra 	$L__BB0_5;
	rem.s32 	%r12, %r13, %r8;
	setp.ne.s32 	%p3, %r12, 0;
	@%p3 bra 	$L__BB0_5;
	mul.wide.s32 	%rd5, %r13, 4;
	add.s64 	%rd6, %rd1, %rd5;
	ld.global.f32 	%f1, [%rd6];
	abs.f32 	%f2, %f1;
	add.s64 	%rd7, %rd2, %rd5;
	st.global.f32 	[%rd7], %f2;
$L__BB0_5:
	add.s32 	%r13, %r13, %r3;
	setp.lt.s32 	%p4, %r13, %r6;
	@%p4 bra 	$L__BB0_2;
$L__BB0_6:
	ret;

}


// ===== COMPILED SASS (sm_100) =====

	.target	sm_100

	.elftype	@"ET_EXEC"


//--------------------- .note.nv.tkinfo           --------------------------
	.section	.note.nv.tkinfo,"",@"SHT_NOTE"
	.sectionflags	@"SHF_NOTE_NV_TKINFO"
	.tkinfo
        /*0018*/ 	.word	0x00000002
        /*0030*/ 	.string	""
        /*0030*/ 	.string	"ptxas"
        /*0030*/ 	.string	"Cuda compilation tools, release 13.0, V13.0.88"
        /*0030*/ 	.string	"Build cuda_13.0.r13.0/compiler.36424714_0"
        /*0030*/ 	.string	"-arch sm_100 -m 64 "



//--------------------- .note.nv.cuinfo           --------------------------
	.section	.note.nv.cuinfo,"",@"SHT_NOTE"
	.sectionflags	@"SHF_NOTE_NV_CUINFO"
        /*0018*/ 	.short	0x0002
        /*001a*/ 	.short	0x0064
        /*001c*/ 	.short	0x0082
	.zero		2


//--------------------- .nv.info                  --------------------------
	.section	.nv.info,"",@"SHT_CUDA_INFO"
	.align	4


	//----- nvinfo : EIATTR_REGCOUNT
	.align		4
        /*0000*/ 	.byte	0x04, 0x2f
        /*0002*/ 	.short	(.L_1 - .L_0)
	.align		4
.L_0:
        /*0004*/ 	.word	index@(_Z9abs_floatiiPfiS_)
        /*0008*/ 	.word	0x00000010


	//----- nvinfo : EIATTR_FRAME_SIZE
	.align		4
.L_1:
        /*000c*/ 	.byte	0x04, 0x11
        /*000e*/ 	.short	(.L_3 - .L_2)
	.align		4
.L_2:
        /*0010*/ 	.word	index@(_Z9abs_floatiiPfiS_)
        /*0014*/ 	.word	0x00000000


	//----- nvinfo : EIATTR_MIN_STACK_SIZE
	.align		4
.L_3:
        /*0018*/ 	.byte	0x04, 0x12
        /*001a*/ 	.short	(.L_5 - .L_4)
	.align		4
.L_4:
        /*001c*/ 	.word	index@(_Z9abs_floatiiPfiS_)
        /*0020*/ 	.word	0x00000000
.L_5:


//--------------------- .nv.compat                --------------------------
	.section	.nv.compat,"",@"SHT_CUDA_COMPAT_INFO"
	.align	4
        /*0000*/ 	.byte	0x02, 0x09, 0x00, 0x00, 0x02, 0x02, 0x01, 0x00, 0x02, 0x05, 0x05, 0x00, 0x03, 0x07, 0x01, 0x01
        /*0010*/ 	.byte	0x02, 0x03, 0x00, 0x00, 0x02, 0x06, 0x01, 0x00, 0x04, 0x0b, 0x08, 0x00, 0x09, 0x00, 0x00, 0x00
        /*0020*/ 	.byte	0x00, 0x00, 0x00, 0x00


//--------------------- .nv.info._Z9abs_floatiiPfiS_ --------------------------
	.section	.nv.info._Z9abs_floatiiPfiS_,"",@"SHT_CUDA_INFO"
	.sectionflags	@""
	.align	4


	//----- nvinfo : EIATTR_CUDA_API_VERSION
	.align		4
        /*0000*/ 	.byte	0x04, 0x37
        /*0002*/ 	.short	(.L_7 - .L_6)
.L_6:
        /*0004*/ 	.word	0x00000082


	//----- nvinfo : EIATTR_KPARAM_INFO
	.align		4
.L_7:
        /*0008*/ 	.byte	0x04, 0x17
        /*000a*/ 	.short	(.L_9 - .L_8)
.L_8:
        /*000c*/ 	.word	0x00000000
        /*0010*/ 	.short	0x0004
        /*0012*/ 	.short	0x0018
        /*0014*/ 	.byte	0x00, 0xf5, 0x21, 0x00


	//----- nvinfo : EIATTR_KPARAM_INFO
	.align		4
.L_9:
        /*0018*/ 	.byte	0x04, 0x17
        /*001a*/ 	.short	(.L_11 - .L_10)
.L_10:
        /*001c*/ 	.word	0x00000000
        /*0020*/ 	.short	0x0003
        /*0022*/ 	.short	0x0010
        /*0024*/ 	.byte	0x00, 0xf0, 0x11, 0x00


	//----- nvinfo : EIATTR_KPARAM_INFO
	.align		4
.L_11:
        /*0028*/ 	.byte	0x04, 0x17
        /*002a*/ 	.short	(.L_13 - .L_12)
.L_12:
        /*002c*/ 	.word	0x00000000
        /*0030*/ 	.short	0x0002
        /*0032*/ 	.short	0x0008
        /*0034*/ 	.byte	0x00, 0xf5, 0x21, 0x00


	//----- nvinfo : EIATTR_KPARAM_INFO
	.align		4
.L_13:
        /*0038*/ 	.byte	0x04, 0x17
        /*003a*/ 	.short	(.L_15 - .L_14)
.L_14:
        /*003c*/ 	.word	0x00000000
        /*0040*/ 	.short	0x0001
        /*0042*/ 	.short	0x0004
        /*0044*/ 	.byte	0x00, 0xf0, 0x11, 0x00


	//----- nvinfo : EIATTR_KPARAM_INFO
	.align		4
.L_15:
        /*0048*/ 	.byte	0x04, 0x17
        /*004a*/ 	.short	(.L_17 - .L_16)
.L_16:
        /*004c*/ 	.word	0x00000000
        /*0050*/ 	.short	0x0000
        /*0052*/ 	.short	0x0000
        /*0054*/ 	.byte	0x00, 0xf0, 0x11, 0x00


	//----- nvinfo : EIATTR_SPARSE_MMA_MASK
	.align		4
.L_17:
        /*0058*/ 	.byte	0x03, 0x50
        /*005a*/ 	.short	0x0000


	//----- nvinfo : EIATTR_MAXREG_COUNT
	.align		4
        /*005c*/ 	.byte	0x03, 0x1b
        /*005e*/ 	.short	0x00ff


	//----- nvinfo : EIATTR_MERCURY_ISA_VERSION
	.align		4
        /*0060*/ 	.byte	0x03, 0x5f
        /*0062*/ 	.short	0x0101


	//----- nvinfo : EIATTR_VRC_CTA_INIT_COUNT
	.align		4
        /*0064*/ 	.byte	0x02, 0x4a
	.zero		1
	.zero		1


	//----- nvinfo : EIATTR_EXIT_INSTR_OFFSETS
	.align		4
        /*0068*/ 	.byte	0x04, 0x1c
        /*006a*/ 	.short	(.L_19 - .L_18)


	//   ....[0]....
.L_18:
        /*006c*/ 	.word	0x00000070


	//   ....[1]....
        /*0070*/ 	.word	0x00000330


	//----- nvinfo : EIATTR_CRS_STACK_SIZE
	.align		4
.L_19:
        /*0074*/ 	.byte	0x04, 0x1e
        /*0076*/ 	.short	(.L_21 - .L_20)
.L_20:
        /*0078*/ 	.word	0x00000000


	//----- nvinfo : EIATTR_CBANK_PARAM_SIZE
	.align		4
.L_21:
        /*007c*/ 	.byte	0x03, 0x19
        /*007e*/ 	.short	0x0020


	//----- nvinfo : EIATTR_PARAM_CBANK
	.align		4
        /*0080*/ 	.byte	0x04, 0x0a
        /*0082*/ 	.short	(.L_23 - .L_22)
	.align		4
.L_22:
        /*0084*/ 	.word	index@(.nv.constant0._Z9abs_floatiiPfiS_)
        /*0088*/ 	.short	0x0380
        /*008a*/ 	.short	0x0020


	//----- nvinfo : EIATTR_SW_WAR
	.align		4
.L_23:
        /*008c*/ 	.byte	0x04, 0x36
        /*008e*/ 	.short	(.L_25 - .L_24)
.L_24:
        /*0090*/ 	.word	0x00000008
.L_25:


//--------------------- .nv.callgraph             --------------------------
	.section	.nv.callgraph,"",@"SHT_CUDA_CALLGRAPH"
	.align	4
	.sectionentsize	8
	.align		4
        /*0000*/ 	.word	0x00000000
	.align		4
        /*0004*/ 	.word	0xffffffff
	.align		4
        /*0008*/ 	.word	0x00000000
	.align		4
        /*000c*/ 	.word	0xfffffffe
	.align		4
        /*0010*/ 	.word	0x00000000
	.align		4
        /*0014*/ 	.word	0xfffffffd
	.align		4
        /*0018*/ 	.word	0x00000000
	.align		4
        /*001c*/ 	.word	0xfffffffc


//--------------------- .text._Z9abs_floatiiPfiS_ --------------------------
	.section	.text._Z9abs_floatiiPfiS_,"ax",@progbits
	.align	128
        .global         _Z9abs_floatiiPfiS_
        .type           _Z9abs_floatiiPfiS_,@function
        .size           _Z9abs_floatiiPfiS_,(.L_x_4 - _Z9abs_floatiiPfiS_)
        .other          _Z9abs_floatiiPfiS_,@"STO_CUDA_ENTRY STV_DEFAULT"
_Z9abs_floatiiPfiS_:
.text._Z9abs_floatiiPfiS_:
[----:B------:R-:W-:Y:S01]  /*0000*/  LDC R1, c[0x0][0x37c] ;  /* 0x0000df00ff017b82 */ /* 0x000fe20000000800 */
[----:B------:R-:W0:Y:S07]  /*0010*/  S2R R7, SR_TID.X ;  /* 0x0000000000077919 */ /* 0x000e2e0000002100 */
[----:B------:R-:W0:Y:S01]  /*0020*/  S2UR UR4, SR_CTAID.X ;  /* 0x00000000000479c3 */ /* 0x000e220000002500 */
[----:B------:R-:W1:Y:S07]  /*0030*/  LDCU UR5, c[0x0][0x380] ;  /* 0x00007000ff0577ac */ /* 0x000e6e0008000800 */
[----:B------:R-:W0:Y:S02]  /*0040*/  LDC R0, c[0x0][0x360] ;  /* 0x0000d800ff007b82 */ /* 0x000e240000000800 */
[----:B0-----:R-:W-:-:S05]  /*0050*/  IMAD R7, R0, UR4, R7 ;  /* 0x0000000400077c24 */ /* 0x001fca000f8e0207 */
[----:B-1----:R-:W-:-:S13]  /*0060*/  ISETP.GE.AND P0, PT, R7, UR5, PT ;  /* 0x0000000507007c0c */ /* 0x002fda000bf06270 */
[----:B------:R-:W-:Y:S05]  /*0070*/  @P0 EXIT ;  /* 0x000000000000094d */ /* 0x000fea0003800000 */
[----:B------:R-:W0:Y:S01]  /*0080*/  LDC R12, c[0x0][0x390] ;  /* 0x0000e400ff0c7b82 */ /* 0x000e220000000800 */
[----:B------:R-:W1:Y:S01]  /*0090*/  LDCU UR4, c[0x0][0x370] ;  /* 0x00006e00ff0477ac */ /* 0x000e620008000800 */
[----:B------:R-:W2:Y:S06]  /*00a0*/  LDCU.64 UR6, c[0x0][0x358] ;  /* 0x00006b00ff0677ac */ /* 0x000eac0008000a00 */
[----:B------:R-:W3:Y:S01]  /*00b0*/  LDC.64 R4, c[0x0][0x388] ;  /* 0x0000e200ff047b82 */ /* 0x000ee20000000a00 */
[----:B------:R-:W4:Y:S01]  /*00c0*/  LDCU UR5, c[0x0][0x384] ;  /* 0x00007080ff0577ac */ /* 0x000f220008000800 */
[----:B------:R-:W0:Y:S06]  /*00d0*/  LDCU UR8, c[0x0][0x380] ;  /* 0x00007000ff0877ac */ /* 0x000e2c0008000800 */
[----:B------:R-:W0:Y:S01]  /*00e0*/  LDC.64 R2, c[0x0][0x398] ;  /* 0x0000e600ff027b82 */ /* 0x000e220000000a00 */
[----:B-1----:R-:W-:-:S07]  /*00f0*/  IMAD R0, R0, UR4, RZ ;  /* 0x0000000400007c24 */ /* 0x002fce000f8e02ff */
.L_x_2:
[----:B----4-:R-:W-:Y:S01]  /*0100*/  ISETP.GE.AND P0, PT, R7, UR5, PT ;  /* 0x0000000507007c0c */ /* 0x010fe2000bf06270 */
[----:B------:R-:W-:-:S12]  /*0110*/  BSSY.RECONVERGENT B0, `(.L_x_0) ;  /* 0x000001e000007945 */ /* 0x000fd80003800200 */
[----:B-1----:R-:W-:Y:S05]  /*0120*/  @!P0 BRA `(.L_x_1) ;  /* 0x0000000000708947 */ /* 0x002fea0003800000 */
[----:B0-----:R-:W-:Y:S02]  /*0130*/  IABS R11, R12 ;  /* 0x0000000c000b7213 */ /* 0x001fe40000000000 */
[----:B------:R-:W-:Y:S02]  /*0140*/  ISETP.GE.AND P2, PT, R7, RZ, PT ;  /* 0x000000ff0700720c */ /* 0x000fe40003f46270 */
[----:B------:R-:W0:Y:S08]  /*0150*/  I2F.RP R6, R11 ;  /* 0x0000000b00067306 */ /* 0x000e300000209400 */
[----:B0-----:R-:W0:Y:S02]  /*0160*/  MUFU.RCP R6, R6 ;  /* 0x0000000600067308 */ /* 0x001e240000001000 */
[----:B0-----:R-:W-:-:S06]  /*0170*/  VIADD R8, R6, 0xffffffe ;  /* 0x0ffffffe06087836 */ /* 0x001fcc0000000000 */
[----:B------:R0:W1:Y:S02]  /*0180*/  F2I.FTZ.U32.TRUNC.NTZ R9, R8 ;  /* 0x0000000800097305 */ /* 0x000064000021f000 */
[----:B0-----:R-:W-:Y:S02]  /*0190*/  HFMA2 R8, -RZ, RZ, 0, 0 ;  /* 0x00000000ff087431 */ /* 0x001fe400000001ff */
[----:B-1----:R-:W-:-:S04]  /*01a0*/  IMAD.MOV R10, RZ, RZ, -R9 ;  /* 0x000000ffff0a7224 */ /* 0x002fc800078e0a09 */
[----:B------:R-:W-:Y:S01]  /*01b0*/  IMAD R13, R10, R11, RZ ;  /* 0x0000000b0a0d7224 */ /* 0x000fe200078e02ff */
[----:B------:R-:W-:-:S03]  /*01c0*/  IABS R10, R7 ;  /* 0x00000007000a7213 */ /* 0x000fc60000000000 */
[----:B------:R-:W-:-:S06]  /*01d0*/  IMAD.HI.U32 R9, R9, R13, R8 ;  /* 0x0000000d09097227 */ /* 0x000fcc00078e0008 */
[----:B------:R-:W-:-:S04]  /*01e0*/  IMAD.HI.U32 R9, R9, R10, RZ ;  /* 0x0000000a09097227 */ /* 0x000fc800078e00ff */
[----:B------:R-:W-:-:S04]  /*01f0*/  IMAD.MOV R9, RZ, RZ, -R9 ;  /* 0x000000ffff097224 */ /* 0x000fc800078e0a09 */
[----:B------:R-:W-:-:S05]  /*0200*/  IMAD R6, R11, R9, R10 ;  /* 0x000000090b067224 */ /* 0x000fca00078e020a */
[----:B------:R-:W-:-:S13]  /*0210*/  ISETP.GT.U32.AND P0, PT, R11, R6, PT ;  /* 0x000000060b00720c */ /* 0x000fda0003f04070 */
[----:B------:R-:W-:Y:S02]  /*0220*/  @!P0 IADD3 R6, PT, PT, R6, -R11, RZ ;  /* 0x8000000b06068210 */ /* 0x000fe40007ffe0ff */
[----:B------:R-:W-:Y:S02]  /*0230*/  ISETP.NE.AND P0, PT, R12, RZ, PT ;  /* 0x000000ff0c00720c */ /* 0x000fe40003f05270 */
[----:B------:R-:W-:-:S13]  /*0240*/  ISETP.GT.U32.AND P1, PT, R11, R6, PT ;  /* 0x000000060b00720c */ /* 0x000fda0003f24070 */
[----:B------:R-:W-:-:S05]  /*0250*/  @!P1 IMAD.IADD R6, R6, 0x1, -R11 ;  /* 0x0000000106069824 */ /* 0x000fca00078e0a0b */
[----:B------:R-:W-:Y:S02]  /*0260*/  @!P2 IADD3 R6, PT, PT, -R6, RZ, RZ ;  /* 0x000000ff0606a210 */ /* 0x000fe40007ffe1ff */
[----:B------:R-:W-:-:S04]  /*0270*/  @!P0 LOP3.LUT R6, RZ, R12, RZ, 0x33, !PT ;  /* 0x0000000cff068212 */ /* 0x000fc800078e33ff */
[----:B------:R-:W-:-:S13]  /*0280*/  ISETP.NE.AND P0, PT, R6, RZ, PT ;  /* 0x000000ff0600720c */ /* 0x000fda0003f05270 */
[----:B------:R-:W-:Y:S05]  /*0290*/  @P0 BRA `(.L_x_1) ;  /* 0x0000000000140947 */ /* 0x000fea0003800000 */
[----:B---3--:R-:W-:-:S06]  /*02a0*/  IMAD.WIDE R8, R7, 0x4, R4 ;  /* 0x0000000407087825 */ /* 0x008fcc00078e0204 */
[----:B--2---:R-:W2:Y:S01]  /*02b0*/  LDG.E R8, desc[UR6][R8.64] ;  /* 0x0000000608087981 */ /* 0x004ea2000c1e1900 */
[----:B------:R-:W-:-:S04]  /*02c0*/  IMAD.WIDE R10, R7, 0x4, R2 ;  /* 0x00000004070a7825 */ /* 0x000fc800078e0202 */
[----:B--2---:R-:W-:-:S05]  /*02d0*/  FADD R13, |R8|, -RZ ;  /* 0x800000ff080d7221 */ /* 0x004fca0000000200 */
[----:B------:R1:W-:Y:S02]  /*02e0*/  STG.E desc[UR6][R10.64], R13 ;  /* 0x0000000d0a007986 */ /* 0x0003e4000c101906 */
.L_x_1:
[----:B0-2---:R-:W-:Y:S05]  /*02f0*/  BSYNC.RECONVERGENT B0 ;  /* 0x0000000000007941 */ /* 0x005fea0003800200 */
.L_x_0:
[----:B------:R-:W-:-:S05]  /*0300*/  IMAD.IADD R7, R0, 0x1, R7 ;  /* 0x0000000100077824 */ /* 0x000fca00078e0207 */
[----:B------:R-:W-:-:S13]  /*0310*/  ISETP.GE.AND P0, PT, R7, UR8, PT ;  /* 0x0000000807007c0c */ /* 0x000fda000bf06270 */
[----:B------:R-:W-:Y:S05]  /*0320*/  @!P0 BRA `(.L_x_2) ;  /* 0xfffffffc00748947 */ /* 0x000fea000383ffff */
[----:B------:R-:W-:Y:S05]  /*0330*/  EXIT ;  /* 0x000000000000794d */ /* 0x000fea0003800000 */
.L_x_3:
[----:B------:R-:W-:-:S00]  /*0340*/  BRA `(.L_x_3) ;  /* 0xfffffffc00fc7947 */ /* 0x000fc0000383ffff */
[----:B------:R-:W-:-:S00]  /*0350*/  NOP ;  /* 0x0000000000007918 */ /* 0x000fc00000000000 */
        /* <DEDUP_REMOVED lines=10> */
.L_x_4:


//--------------------- .nv.shared.reserved.0     --------------------------
	.section	.nv.shared.reserved.0,"aw",@nobits
	.weak		__nv_reservedSMEM_offset_0_alias
	.size		__nv_reservedSMEM_offset_0_alias, 0, 64
	.other		__nv_reservedSMEM_offset_0_alias,@"STO_CUDA_RESERVED_SHARED STV_DEFAULT"
__nv_reservedSMEM_offset_0_alias:
	.zero		0
	.zero		64


//--------------------- .nv.constant0._Z9abs_floatiiPfiS_ --------------------------
	.section	.nv.constant0._Z9abs_floatiiPfiS_,"a",@progbits
	.sectionflags	@""
	.align	4
.nv.constant0._Z9abs_floatiiPfiS_:
	.zero		928


//--------------------- SYMBOLS --------------------------

	.type		.nv.reservedSmem.offset0,@object
	.size		.nv.reservedSmem.offset0,0x4
